	.headerflags	@"EF_CUDA_TEXMODE_UNIFIED EF_CUDA_64BIT_ADDRESS EF_CUDA_ACCELERATORS EF_CUDA_SM90 EF_CUDA_VIRTUAL_SM(EF_CUDA_SM90)"
	.elftype	@"ET_EXEC"


//--------------------- .nv.info                  --------------------------
	.section	.nv.info,"",@"SHT_CUDA_INFO"
	.align	4


	//----- nvinfo : EIATTR_REGCOUNT
	.align		4
        /*0000*/ 	.byte	0x04, 0x2f
        /*0002*/ 	.short	(.L_1 - .L_0)
	.align		4
.L_0:
        /*0004*/ 	.word	index@(triton_poi_fused__softmax_6)
        /*0008*/ 	.word	0x0000000e


	//----- nvinfo : EIATTR_MIN_STACK_SIZE
	.align		4
.L_1:
        /*000c*/ 	.byte	0x04, 0x12
        /*000e*/ 	.short	(.L_3 - .L_2)
	.align		4
.L_2:
        /*0010*/ 	.word	index@(triton_poi_fused__softmax_6)
        /*0014*/ 	.word	0x00000000


	//----- nvinfo : EIATTR_FRAME_SIZE
	.align		4
.L_3:
        /*0018*/ 	.byte	0x04, 0x11
        /*001a*/ 	.short	(.L_5 - .L_4)
	.align		4
.L_4:
        /*001c*/ 	.word	index@(triton_poi_fused__softmax_6)
        /*0020*/ 	.word	0x00000000


	//----- nvinfo : EIATTR_MIN_STACK_SIZE
	.align		4
.L_5:
        /*0024*/ 	.byte	0x04, 0x12
        /*0026*/ 	.short	(.L_7 - .L_6)
	.align		4
.L_6:
        /*0028*/ 	.word	index@(triton_poi_fused__softmax_6)
        /*002c*/ 	.word	0x00000000
.L_7:


//--------------------- .nv.info.triton_poi_fused__softmax_6 --------------------------
	.section	.nv.info.triton_poi_fused__softmax_6,"",@"SHT_CUDA_INFO"
	.sectionflags	@""
	.align	4


	//----- nvinfo : EIATTR_CUDA_API_VERSION
	.align		4
        /*0000*/ 	.byte	0x04, 0x37
        /*0002*/ 	.short	(.L_9 - .L_8)
.L_8:
        /*0004*/ 	.word	0x0000007c


	//----- nvinfo : EIATTR_KPARAM_INFO
	.align		4
.L_9:
        /*0008*/ 	.byte	0x04, 0x17
        /*000a*/ 	.short	(.L_11 - .L_10)
.L_10:
        /*000c*/ 	.word	0x00000000
        /*0010*/ 	.short	0x0002
        /*0012*/ 	.short	0x0010
        /*0014*/ 	.byte	0x00, 0xf0, 0x11, 0x00


	//----- nvinfo : EIATTR_KPARAM_INFO
	.align		4
.L_11:
        /*0018*/ 	.byte	0x04, 0x17
        /*001a*/ 	.short	(.L_13 - .L_12)
.L_12:
        /*001c*/ 	.word	0x00000000
        /*0020*/ 	.short	0x0001
        /*0022*/ 	.short	0x0008
        /*0024*/ 	.byte	0x00, 0xf4, 0x21, 0x00


	//----- nvinfo : EIATTR_KPARAM_INFO
	.align		4
.L_13:
        /*0028*/ 	.byte	0x04, 0x17
        /*002a*/ 	.short	(.L_15 - .L_14)
.L_14:
        /*002c*/ 	.word	0x00000000
        /*0030*/ 	.short	0x0000
        /*0032*/ 	.short	0x0000
        /*0034*/ 	.byte	0x00, 0xf4, 0x21, 0x00


	//----- nvinfo : EIATTR_SPARSE_MMA_MASK
	.align		4
.L_15:
        /*0038*/ 	.byte	0x03, 0x50
        /*003a*/ 	.short	0x0000


	//----- nvinfo : EIATTR_MAXREG_COUNT
	.align		4
        /*003c*/ 	.byte	0x03, 0x1b
        /*003e*/ 	.short	0x00ff


	//----- nvinfo : EIATTR_EXIT_INSTR_OFFSETS
	.align		4
        /*0040*/ 	.byte	0x04, 0x1c
        /*0042*/ 	.short	(.L_17 - .L_16)


	//   ....[0]....
.L_16:
        /*0044*/ 	.word	0x00000240


	//   ....[1]....
        /*0048*/ 	.word	0x00000260


	//----- nvinfo : EIATTR_REQNTID
	.align		4
.L_17:
        /*004c*/ 	.byte	0x04, 0x10
        /*004e*/ 	.short	(.L_19 - .L_18)
.L_18:
        /*0050*/ 	.word	0x00000080
        /*0054*/ 	.word	0x00000001
        /*0058*/ 	.word	0x00000001


	//----- nvinfo : EIATTR_CBANK_PARAM_SIZE
	.align		4
.L_19:
        /*005c*/ 	.byte	0x03, 0x19
        /*005e*/ 	.short	0x0014


	//----- nvinfo : EIATTR_PARAM_CBANK
	.align		4
        /*0060*/ 	.byte	0x04, 0x0a
        /*0062*/ 	.short	(.L_21 - .L_20)
	.align		4
.L_20:
        /*0064*/ 	.word	index@(.nv.constant0.triton_poi_fused__softmax_6)
        /*0068*/ 	.short	0x0210
        /*006a*/ 	.short	0x0014


	//----- nvinfo : EIATTR_SW_WAR
	.align		4
.L_21:
        /*006c*/ 	.byte	0x04, 0x36
        /*006e*/ 	.short	(.L_23 - .L_22)
.L_22:
        /*0070*/ 	.word	0x00000008
.L_23:


//--------------------- .nv.callgraph             --------------------------
	.section	.nv.callgraph,"",@"SHT_CUDA_CALLGRAPH"
	.align	4
	.sectionentsize	8
	.align		4
        /*0000*/ 	.word	0x00000000
	.align		4
        /*0004*/ 	.word	0xffffffff
	.align		4
        /*0008*/ 	.word	0x00000000
	.align		4
        /*000c*/ 	.word	0xfffffffe
	.align		4
        /*0010*/ 	.word	0x00000000
	.align		4
        /*0014*/ 	.word	0xfffffffd
	.align		4
        /*0018*/ 	.word	0x00000000
	.align		4
        /*001c*/ 	.word	0xfffffffc


//--------------------- .text.triton_poi_fused__softmax_6 --------------------------
	.section	.text.triton_poi_fused__softmax_6,"ax",@progbits
	.align	128
        .global         triton_poi_fused__softmax_6
        .type           triton_poi_fused__softmax_6,@function
        .size           triton_poi_fused__softmax_6,(.L_x_1 - triton_poi_fused__softmax_6)
        .other          triton_poi_fused__softmax_6,@"STO_CUDA_ENTRY STV_DEFAULT"
triton_poi_fused__softmax_6:
.text.triton_poi_fused__softmax_6:
[----:B------:R-:W0:Y:S02]  /*0000*/  LDC R1, c[0x0][0x28] ;  /* 0x00000a00ff017b82 */ /* 0x000e240000000800 */
[----:B------:R-:W1:Y:S01]  /*0010*/  S2R R0, SR_TID.X ;  /* 0x0000000000007919 */ /* 0x000e620000002100 */
[----:B------:R-:W2:Y:S01]  /*0020*/  LDC.64 R2, c[0x0][0x210] ;  /* 0x00008400ff027b82 */ /* 0x000ea20000000a00 */
[----:B------:R-:W-:Y:S01]  /*0030*/  CS2R R6, SRZ ;  /* 0x0000000000067805 */ /* 0x000fe2000001ff00 */
[----:B------:R-:W-:Y:S01]  /*0040*/  ULDC.64 UR4, c[0x0][0x208] ;  /* 0x0000820000047ab9 */ /* 0x000fe20000000a00 */
[----:B------:R-:W3:Y:S01]  /*0050*/  S2R R9, SR_CTAID.X ;  /* 0x0000000000097919 */ /* 0x000ee20000002500 */
[----:B------:R-:W-:Y:S02]  /*0060*/  MOV R8, RZ ;  /* 0x000000ff00087202 */ /* 0x000fe40000000f00 */
[----:B-1----:R-:W-:Y:S02]  /*0070*/  LOP3.LUT R0, R0, 0x7f, RZ, 0xc0, !PT ;  /* 0x0000007f00007812 */ /* 0x002fe400078ec0ff */
[----:B---3--:R-:W-:Y:S02]  /*0080*/  SHF.R.S32.HI R4, RZ, 0x18, R9 ;  /* 0x00000018ff047819 */ /* 0x008fe40000011409 */
[----:B------:R-:W-:-:S02]  /*0090*/  LEA R9, R9, R0, 0x7 ;  /* 0x0000000009097211 */ /* 0x000fc400078e38ff */
[----:B------:R-:W-:Y:S02]  /*00a0*/  SGXT R0, R4, 0x1 ;  /* 0x000000010400781a */ /* 0x000fe40000000200 */
[----:B------:R-:W-:Y:S02]  /*00b0*/  ISETP.GE.AND P2, PT, R9, 0x80, PT ;  /* 0x000000800900780c */ /* 0x000fe40003f46270 */
[----:B------:R-:W-:-:S04]  /*00c0*/  LEA.HI R0, R0, R9, RZ, 0x2 ;  /* 0x0000000900007211 */ /* 0x000fc800078f10ff */
[----:B------:R-:W-:Y:S01]  /*00d0*/  LOP3.LUT R5, R0, 0xfffffffc, RZ, 0xc0, !PT ;  /* 0xfffffffc00057812 */ /* 0x000fe200078ec0ff */
[----:B------:R-:W-:-:S04]  /*00e0*/  HFMA2.MMA R0, -RZ, RZ, 0, 0 ;  /* 0x00000000ff007435 */ /* 0x000fc800000001ff */
[----:B--2---:R-:W-:-:S05]  /*00f0*/  IMAD.WIDE R4, R5, 0x4, R2 ;  /* 0x0000000405047825 */ /* 0x004fca00078e0202 */
[----:B------:R-:W2:Y:S04]  /*0100*/  @!P2 LDG.E.EL R7, desc[UR4][R4.64+0x4] ;  /* 0x000004040407a981 */ /* 0x000ea8000c2e1900 */
[----:B------:R-:W2:Y:S04]  /*0110*/  @!P2 LDG.E.EL R0, desc[UR4][R4.64] ;  /* 0x000000040400a981 */ /* 0x000ea8000c2e1900 */
[----:B------:R-:W3:Y:S04]  /*0120*/  @!P2 LDG.E.EL R6, desc[UR4][R4.64+0x8] ;  /* 0x000008040406a981 */ /* 0x000ee8000c2e1900 */
[----:B------:R-:W4:Y:S01]  /*0130*/  @!P2 LDG.E.EL R8, desc[UR4][R4.64+0xc] ;  /* 0x00000c040408a981 */ /* 0x000f22000c2e1900 */
[----:B------:R-:W-:Y:S01]  /*0140*/  HFMA2.MMA R11, -RZ, RZ, 0, 0 ;  /* 0x00000000ff0b7435 */ /* 0x000fe200000001ff */
[----:B------:R-:W-:-:S09]  /*0150*/  IMAD.WIDE R2, R9, 0x4, R2 ;  /* 0x0000000409027825 */ /* 0x000fd200078e0202 */
[----:B------:R-:W5:Y:S01]  /*0160*/  @!P2 LDG.E R11, desc[UR4][R2.64] ;  /* 0x00000004020ba981 */ /* 0x000f62000c1e1900 */
[----:B--2---:R-:W-:-:S04]  /*0170*/  FADD R7, R7, R0 ;  /* 0x0000000007077221 */ /* 0x004fc80000000000 */
[----:B---3--:R-:W-:-:S04]  /*0180*/  FADD R7, R7, R6 ;  /* 0x0000000607077221 */ /* 0x008fc80000000000 */
[----:B----4-:R-:W-:Y:S02]  /*0190*/  FADD R8, R7, R8 ;  /* 0x0000000807087221 */ /* 0x010fe40000000000 */
[----:B------:R-:W1:Y:S03]  /*01a0*/  LDC.64 R6, c[0x0][0x218] ;  /* 0x00008600ff067b82 */ /* 0x000e660000000a00 */
[C---:B------:R-:W-:Y:S02]  /*01b0*/  FSETP.GT.AND P0, PT, |R8|.reuse, 8.50705917302346158658e+37, PT ;  /* 0x7e8000000800780b */ /* 0x040fe40003f04200 */
[----:B------:R-:W-:-:S11]  /*01c0*/  FSETP.GEU.AND P1, PT, |R8|, 1.175494350822287508e-38, PT ;  /* 0x008000000800780b */ /* 0x000fd60003f2e200 */
[----:B------:R-:W-:-:S04]  /*01d0*/  @P0 FMUL R8, R8, 0.25 ;  /* 0x3e80000008080820 */ /* 0x000fc80000400000 */
[----:B------:R-:W-:-:S06]  /*01e0*/  @!P1 FMUL R8, R8, 16777216 ;  /* 0x4b80000008089820 */ /* 0x000fcc0000400000 */
[----:B------:R-:W2:Y:S01]  /*01f0*/  MUFU.RCP R8, R8 ;  /* 0x0000000800087308 */ /* 0x000ea20000001000 */
[----:B-----5:R-:W-:-:S04]  /*0200*/  @P0 FMUL R11, R11, 0.25 ;  /* 0x3e8000000b0b0820 */ /* 0x020fc80000400000 */
[----:B------:R-:W-:Y:S01]  /*0210*/  @!P1 FMUL R11, R11, 16777216 ;  /* 0x4b8000000b0b9820 */ /* 0x000fe20000400000 */
[----:B-1----:R-:W-:-:S04]  /*0220*/  IMAD.WIDE R2, R9, 0x4, R6 ;  /* 0x0000000409027825 */ /* 0x002fc800078e0206 */
[----:B--2---:R-:W-:Y:S01]  /*0230*/  FMUL R11, R8, R11 ;  /* 0x0000000b080b7220 */ /* 0x004fe20000400000 */
[----:B------:R-:W-:Y:S06]  /*0240*/  @P2 EXIT ;  /* 0x000000000000294d */ /* 0x000fec0003800000 */
[----:B------:R-:W-:Y:S01]  /*0250*/  STG.E desc[UR4][R2.64], R11 ;  /* 0x0000000b02007986 */ /* 0x000fe2000c101904 */
[----:B------:R-:W-:Y:S05]  /*0260*/  EXIT ;  /* 0x000000000000794d */ /* 0x000fea0003800000 */
.L_x_0:
[----:B------:R-:W-:-:S00]  /*0270*/  BRA `(.L_x_0) ;  /* 0xfffffffc00fc7947 */ /* 0x000fc0000383ffff */
[----:B------:R-:W-:-:S00]  /*0280*/  NOP ;  /* 0x0000000000007918 */ /* 0x000fc00000000000 */
[----:B------:R-:W-:-:S00]  /*0290*/  NOP ;  /* 0x0000000000007918 */ /* 0x000fc00000000000 */
[----:B------:R-:W-:-:S00]  /*02a0*/  NOP ;  /* 0x0000000000007918 */ /* 0x000fc00000000000 */
[----:B------:R-:W-:-:S00]  /*02b0*/  NOP ;  /* 0x0000000000007918 */ /* 0x000fc00000000000 */
[----:B------:R-:W-:-:S00]  /*02c0*/  NOP ;  /* 0x0000000000007918 */ /* 0x000fc00000000000 */
[----:B------:R-:W-:-:S00]  /*02d0*/  NOP ;  /* 0x0000000000007918 */ /* 0x000fc00000000000 */
[----:B------:R-:W-:-:S00]  /*02e0*/  NOP ;  /* 0x0000000000007918 */ /* 0x000fc00000000000 */
[----:B------:R-:W-:-:S00]  /*02f0*/  NOP ;  /* 0x0000000000007918 */ /* 0x000fc00000000000 */
.L_x_1:


//--------------------- .nv.constant0.triton_poi_fused__softmax_6 --------------------------
	.section	.nv.constant0.triton_poi_fused__softmax_6,"a",@progbits
	.sectionflags	@""
	.align	4
.nv.constant0.triton_poi_fused__softmax_6:
	.zero		548
